	.headerflags	@"EF_CUDA_TEXMODE_UNIFIED EF_CUDA_64BIT_ADDRESS EF_CUDA_ACCELERATORS EF_CUDA_SM90 EF_CUDA_VIRTUAL_SM(EF_CUDA_SM90)"
	.elftype	@"ET_EXEC"


//--------------------- .nv.info                  --------------------------
	.section	.nv.info,"",@"SHT_CUDA_INFO"
	.align	4


	//----- nvinfo : EIATTR_REGCOUNT
	.align		4
        /*0000*/ 	.byte	0x04, 0x2f
        /*0002*/ 	.short	(.L_3 - .L_2)
	.align		4
.L_2:
        /*0004*/ 	.word	index@(triton_per_fused_mul_sum_1)
        /*0008*/ 	.word	0x0000001c


	//----- nvinfo : EIATTR_MIN_STACK_SIZE
	.align		4
.L_3:
        /*000c*/ 	.byte	0x04, 0x12
        /*000e*/ 	.short	(.L_5 - .L_4)
	.align		4
.L_4:
        /*0010*/ 	.word	index@(triton_per_fused_mul_sum_1)
        /*0014*/ 	.word	0x00000000


	//----- nvinfo : EIATTR_FRAME_SIZE
	.align		4
.L_5:
        /*0018*/ 	.byte	0x04, 0x11
        /*001a*/ 	.short	(.L_7 - .L_6)
	.align		4
.L_6:
        /*001c*/ 	.word	index@(triton_per_fused_mul_sum_1)
        /*0020*/ 	.word	0x00000000


	//----- nvinfo : EIATTR_MIN_STACK_SIZE
	.align		4
.L_7:
        /*0024*/ 	.byte	0x04, 0x12
        /*0026*/ 	.short	(.L_9 - .L_8)
	.align		4
.L_8:
        /*0028*/ 	.word	index@(triton_per_fused_mul_sum_1)
        /*002c*/ 	.word	0x00000000
.L_9:


//--------------------- .nv.info.triton_per_fused_mul_sum_1 --------------------------
	.section	.nv.info.triton_per_fused_mul_sum_1,"",@"SHT_CUDA_INFO"
	.sectionflags	@""
	.align	4


	//----- nvinfo : EIATTR_CUDA_API_VERSION
	.align		4
        /*0000*/ 	.byte	0x04, 0x37
        /*0002*/ 	.short	(.L_11 - .L_10)
.L_10:
        /*0004*/ 	.word	0x0000007c


	//----- nvinfo : EIATTR_KPARAM_INFO
	.align		4
.L_11:
        /*0008*/ 	.byte	0x04, 0x17
        /*000a*/ 	.short	(.L_13 - .L_12)
.L_12:
        /*000c*/ 	.word	0x00000000
        /*0010*/ 	.short	0x0008
        /*0012*/ 	.short	0x003c
        /*0014*/ 	.byte	0x00, 0xf0, 0x11, 0x00


	//----- nvinfo : EIATTR_KPARAM_INFO
	.align		4
.L_13:
        /*0018*/ 	.byte	0x04, 0x17
        /*001a*/ 	.short	(.L_15 - .L_14)
.L_14:
        /*001c*/ 	.word	0x00000000
        /*0020*/ 	.short	0x0007
        /*0022*/ 	.short	0x0038
        /*0024*/ 	.byte	0x00, 0xf0, 0x11, 0x00


	//----- nvinfo : EIATTR_KPARAM_INFO
	.align		4
.L_15:
        /*0028*/ 	.byte	0x04, 0x17
        /*002a*/ 	.short	(.L_17 - .L_16)
.L_16:
        /*002c*/ 	.word	0x00000000
        /*0030*/ 	.short	0x0006
        /*0032*/ 	.short	0x0030
        /*0034*/ 	.byte	0x00, 0xf4, 0x21, 0x00


	//----- nvinfo : EIATTR_KPARAM_INFO
	.align		4
.L_17:
        /*0038*/ 	.byte	0x04, 0x17
        /*003a*/ 	.short	(.L_19 - .L_18)
.L_18:
        /*003c*/ 	.word	0x00000000
        /*0040*/ 	.short	0x0005
        /*0042*/ 	.short	0x0028
        /*0044*/ 	.byte	0x00, 0xf4, 0x21, 0x00


	//----- nvinfo : EIATTR_KPARAM_INFO
	.align		4
.L_19:
        /*0048*/ 	.byte	0x04, 0x17
        /*004a*/ 	.short	(.L_21 - .L_20)
.L_20:
        /*004c*/ 	.word	0x00000000
        /*0050*/ 	.short	0x0004
        /*0052*/ 	.short	0x0020
        /*0054*/ 	.byte	0x00, 0xf4, 0x21, 0x00


	//----- nvinfo : EIATTR_KPARAM_INFO
	.align		4
.L_21:
        /*0058*/ 	.byte	0x04, 0x17
        /*005a*/ 	.short	(.L_23 - .L_22)
.L_22:
        /*005c*/ 	.word	0x00000000
        /*0060*/ 	.short	0x0003
        /*0062*/ 	.short	0x0018
        /*0064*/ 	.byte	0x00, 0xf4, 0x21, 0x00


	//----- nvinfo : EIATTR_KPARAM_INFO
	.align		4
.L_23:
        /*0068*/ 	.byte	0x04, 0x17
        /*006a*/ 	.short	(.L_25 - .L_24)
.L_24:
        /*006c*/ 	.word	0x00000000
        /*0070*/ 	.short	0x0002
        /*0072*/ 	.short	0x0010
        /*0074*/ 	.byte	0x00, 0xf4, 0x21, 0x00


	//----- nvinfo : EIATTR_KPARAM_INFO
	.align		4
.L_25:
        /*0078*/ 	.byte	0x04, 0x17
        /*007a*/ 	.short	(.L_27 - .L_26)
.L_26:
        /*007c*/ 	.word	0x00000000
        /*0080*/ 	.short	0x0001
        /*0082*/ 	.short	0x0008
        /*0084*/ 	.byte	0x00, 0xf4, 0x21, 0x00


	//----- nvinfo : EIATTR_KPARAM_INFO
	.align		4
.L_27:
        /*0088*/ 	.byte	0x04, 0x17
        /*008a*/ 	.short	(.L_29 - .L_28)
.L_28:
        /*008c*/ 	.word	0x00000000
        /*0090*/ 	.short	0x0000
        /*0092*/ 	.short	0x0000
        /*0094*/ 	.byte	0x00, 0xf4, 0x21, 0x00


	//----- nvinfo : EIATTR_SPARSE_MMA_MASK
	.align		4
.L_29:
        /*0098*/ 	.byte	0x03, 0x50
        /*009a*/ 	.short	0x0000


	//----- nvinfo : EIATTR_MAXREG_COUNT
	.align		4
        /*009c*/ 	.byte	0x03, 0x1b
        /*009e*/ 	.short	0x00ff


	//----- nvinfo : EIATTR_COOP_GROUP_MASK_REGIDS
	.align		4
        /*00a0*/ 	.byte	0x04, 0x29
        /*00a2*/ 	.short	(.L_31 - .L_30)


	//   ....[0]....
.L_30:
        /*00a4*/ 	.word	0xffffffff


	//   ....[1]....
        /*00a8*/ 	.word	0xffffffff


	//   ....[2]....
        /*00ac*/ 	.word	0xffffffff


	//   ....[3]....
        /*00b0*/ 	.word	0xffffffff


	//   ....[4]....
        /*00b4*/ 	.word	0xffffffff


	//   ....[5]....
        /*00b8*/ 	.word	0xffffffff


	//   ....[6]....
        /*00bc*/ 	.word	0xffffffff


	//   ....[7]....
        /*00c0*/ 	.word	0xffffffff


	//   ....[8]....
        /*00c4*/ 	.word	0xffffffff


	//----- nvinfo : EIATTR_COOP_GROUP_INSTR_OFFSETS
	.align		4
.L_31:
        /*00c8*/ 	.byte	0x04, 0x28
        /*00ca*/ 	.short	(.L_33 - .L_32)


	//   ....[0]....
.L_32:
        /*00cc*/ 	.word	0x000007b0


	//   ....[1]....
        /*00d0*/ 	.word	0x00000870


	//   ....[2]....
        /*00d4*/ 	.word	0x000008a0


	//   ....[3]....
        /*00d8*/ 	.word	0x000008c0


	//   ....[4]....
        /*00dc*/ 	.word	0x000008f0


	//   ....[5]....
        /*00e0*/ 	.word	0x00000910


	//   ....[6]....
        /*00e4*/ 	.word	0x00000920


	//   ....[7]....
        /*00e8*/ 	.word	0x00000960


	//   ....[8]....
        /*00ec*/ 	.word	0x000009a0


	//----- nvinfo : EIATTR_EXIT_INSTR_OFFSETS
	.align		4
.L_33:
        /*00f0*/ 	.byte	0x04, 0x1c
        /*00f2*/ 	.short	(.L_35 - .L_34)


	//   ....[0]....
.L_34:
        /*00f4*/ 	.word	0x00000ab0


	//   ....[1]....
        /*00f8*/ 	.word	0x00000b00


	//----- nvinfo : EIATTR_REQNTID
	.align		4
.L_35:
        /*00fc*/ 	.byte	0x04, 0x10
        /*00fe*/ 	.short	(.L_37 - .L_36)
.L_36:
        /*0100*/ 	.word	0x00000040
        /*0104*/ 	.word	0x00000001
        /*0108*/ 	.word	0x00000001


	//----- nvinfo : EIATTR_CBANK_PARAM_SIZE
	.align		4
.L_37:
        /*010c*/ 	.byte	0x03, 0x19
        /*010e*/ 	.short	0x0040


	//----- nvinfo : EIATTR_PARAM_CBANK
	.align		4
        /*0110*/ 	.byte	0x04, 0x0a
        /*0112*/ 	.short	(.L_39 - .L_38)
	.align		4
.L_38:
        /*0114*/ 	.word	index@(.nv.constant0.triton_per_fused_mul_sum_1)
        /*0118*/ 	.short	0x0210
        /*011a*/ 	.short	0x0040


	//----- nvinfo : EIATTR_SW_WAR
	.align		4
.L_39:
        /*011c*/ 	.byte	0x04, 0x36
        /*011e*/ 	.short	(.L_41 - .L_40)
.L_40:
        /*0120*/ 	.word	0x00000008
.L_41:


//--------------------- .nv.callgraph             --------------------------
	.section	.nv.callgraph,"",@"SHT_CUDA_CALLGRAPH"
	.align	4
	.sectionentsize	8
	.align		4
        /*0000*/ 	.word	0x00000000
	.align		4
        /*0004*/ 	.word	0xffffffff
	.align		4
        /*0008*/ 	.word	0x00000000
	.align		4
        /*000c*/ 	.word	0xfffffffe
	.align		4
        /*0010*/ 	.word	0x00000000
	.align		4
        /*0014*/ 	.word	0xfffffffd
	.align		4
        /*0018*/ 	.word	0x00000000
	.align		4
        /*001c*/ 	.word	0xfffffffc


//--------------------- .nv.constant4             --------------------------
	.section	.nv.constant4,"a",@progbits
	.align	8
	.align		8
.nv.constant4:
        /*0000*/ 	.dword	_$_str
	.align		8
        /*0008*/ 	.dword	_$_str_$_2


//--------------------- .text.triton_per_fused_mul_sum_1 --------------------------
	.section	.text.triton_per_fused_mul_sum_1,"ax",@progbits
	.sectionflags	@"SHF_BARRIERS=1"
	.align	128
        .global         triton_per_fused_mul_sum_1
        .type           triton_per_fused_mul_sum_1,@function
        .size           triton_per_fused_mul_sum_1,(.L_x_1 - triton_per_fused_mul_sum_1)
        .other          triton_per_fused_mul_sum_1,@"STO_CUDA_ENTRY STV_DEFAULT"
triton_per_fused_mul_sum_1:
.text.triton_per_fused_mul_sum_1:
[----:B------:R-:W0:Y:S02]  /*0000*/  LDC R1, c[0x0][0x28] ;  /* 0x00000a00ff017b82 */ /* 0x000e240000000800 */
[----:B------:R-:W1:Y:S01]  /*0010*/  S2R R13, SR_TID.X ;  /* 0x00000000000d7919 */ /* 0x000e620000002100 */
[----:B------:R-:W2:Y:S01]  /*0020*/  LDC.64 R4, c[0x0][0x218] ;  /* 0x00008600ff047b82 */ /* 0x000ea20000000a00 */
[----:B------:R-:W-:Y:S01]  /*0030*/  HFMA2.MMA R10, -RZ, RZ, 0, 0 ;  /* 0x00000000ff0a7435 */ /* 0x000fe200000001ff */
[----:B------:R-:W-:Y:S01]  /*0040*/  ULDC.64 UR6, c[0x0][0x208] ;  /* 0x0000820000067ab9 */ /* 0x000fe20000000a00 */
[----:B------:R-:W3:Y:S01]  /*0050*/  S2R R2, SR_CTAID.X ;  /* 0x0000000000027919 */ /* 0x000ee20000002500 */
[----:B------:R-:W-:-:S04]  /*0060*/  CS2R R16, SRZ ;  /* 0x0000000000107805 */ /* 0x000fc8000001ff00 */
[----:B------:R-:W4:Y:S01]  /*0070*/  LDC.64 R14, c[0x0][0x210] ;  /* 0x00008400ff0e7b82 */ /* 0x000f220000000a00 */
[----:B-1----:R-:W-:Y:S02]  /*0080*/  SHF.R.U32.HI R11, RZ, 0x3, R13 ;  /* 0x00000003ff0b7819 */ /* 0x002fe4000001160d */
[----:B---3--:R-:W-:Y:S02]  /*0090*/  SHF.L.U32 R0, R2, 0x3, RZ ;  /* 0x0000000302007819 */ /* 0x008fe400000006ff */
[----:B------:R-:W-:Y:S02]  /*00a0*/  SGXT.U32 R11, R11, 0x3 ;  /* 0x000000030b0b781a */ /* 0x000fe40000000000 */
[----:B------:R-:W-:Y:S02]  /*00b0*/  SHF.R.S32.HI R7, RZ, 0x1c, R2 ;  /* 0x0000001cff077819 */ /* 0x000fe40000011402 */
[----:B------:R-:W-:Y:S02]  /*00c0*/  LOP3.LUT R6, R0, R11, RZ, 0xfc, !PT ;  /* 0x0000000b00067212 */ /* 0x000fe400078efcff */
[----:B------:R-:W-:-:S02]  /*00d0*/  SGXT R7, R7, 0x1 ;  /* 0x000000010707781a */ /* 0x000fc40000000200 */
[----:B------:R-:W-:Y:S02]  /*00e0*/  SHF.R.S32.HI R3, RZ, 0x1f, R6 ;  /* 0x0000001fff037819 */ /* 0x000fe40000011406 */
[-C--:B------:R-:W-:Y:S02]  /*00f0*/  LEA.HI R7, R7, R6.reuse, RZ, 0x4 ;  /* 0x0000000607077211 */ /* 0x080fe400078f20ff */
[----:B------:R-:W-:Y:S02]  /*0100*/  LEA.HI R12, R3, R6, RZ, 0x2 ;  /* 0x00000006030c7211 */ /* 0x000fe400078f10ff */
[----:B------:R-:W-:Y:S01]  /*0110*/  SHF.R.S32.HI R7, RZ, 0x4, R7 ;  /* 0x00000004ff077819 */ /* 0x000fe20000011407 */
[----:B------:R-:W1:Y:S01]  /*0120*/  LDC.64 R2, c[0x0][0x228] ;  /* 0x00008a00ff027b82 */ /* 0x000e620000000a00 */
[----:B------:R-:W-:Y:S02]  /*0130*/  LOP3.LUT R9, R12, 0xfffffffc, RZ, 0xc0, !PT ;  /* 0xfffffffc0c097812 */ /* 0x000fe400078ec0ff */
[----:B------:R-:W-:-:S02]  /*0140*/  ISETP.GE.AND P0, PT, R6, 0x40, PT ;  /* 0x000000400600780c */ /* 0x000fc40003f06270 */
[----:B------:R-:W-:Y:S02]  /*0150*/  IADD3 R24, R6, -R9, RZ ;  /* 0x8000000906187210 */ /* 0x000fe40007ffe0ff */
[----:B------:R-:W-:-:S03]  /*0160*/  SHF.R.S32.HI R6, RZ, 0x2, R12 ;  /* 0x00000002ff067819 */ /* 0x000fc6000001140c */
[----:B------:R-:W-:-:S04]  /*0170*/  IMAD R23, R7, 0x4, R24 ;  /* 0x0000000407177824 */ /* 0x000fc800078e0218 */
[----:B--2---:R-:W-:-:S05]  /*0180*/  IMAD.WIDE R8, R23, 0x4, R4 ;  /* 0x0000000417087825 */ /* 0x004fca00078e0204 */
[----:B------:R2:W3:Y:S01]  /*0190*/  @!P0 LDG.E.EL R10, desc[UR6][R8.64] ;  /* 0x00000006080a8981 */ /* 0x0004e2000c2e1900 */
[----:B------:R-:W-:Y:S02]  /*01a0*/  IMAD.MOV.U32 R12, RZ, RZ, RZ ;  /* 0x000000ffff0c7224 */ /* 0x000fe400078e00ff */
[C---:B------:R-:W-:Y:S02]  /*01b0*/  IMAD.WIDE R18, R6.reuse, 0x4, R4 ;  /* 0x0000000406127825 */ /* 0x040fe400078e0204 */
[----:B------:R-:W5:Y:S02]  /*01c0*/  LDC.64 R4, c[0x0][0x220] ;  /* 0x00008800ff047b82 */ /* 0x000f640000000a00 */
[--C-:B-1----:R-:W-:Y:S01]  /*01d0*/  IMAD.WIDE R20, R6, 0x4, R2.reuse ;  /* 0x0000000406147825 */ /* 0x102fe200078e0202 */
[----:B------:R-:W3:Y:S04]  /*01e0*/  @!P0 LDG.E.EL R12, desc[UR6][R18.64] ;  /* 0x00000006120c8981 */ /* 0x000ee8000c2e1900 */
[----:B------:R4:W3:Y:S01]  /*01f0*/  @!P0 LDG.E.EL R16, desc[UR6][R20.64] ;  /* 0x0000000614108981 */ /* 0x0008e2000c2e1900 */
[----:B------:R-:W-:Y:S01]  /*0200*/  IMAD.WIDE R22, R23, 0x4, R2 ;  /* 0x0000000417167825 */ /* 0x000fe200078e0202 */
[----:B------:R-:W-:-:S04]  /*0210*/  SHF.L.U32 R2, R13, 0x1, RZ ;  /* 0x000000010d027819 */ /* 0x000fc800000006ff */
[----:B--2---:R-:W-:Y:S01]  /*0220*/  LOP3.LUT R9, R2, 0xe, RZ, 0xc0, !PT ;  /* 0x0000000e02097812 */ /* 0x004fe200078ec0ff */
[----:B------:R1:W2:Y:S01]  /*0230*/  @!P0 LDG.E.EL R17, desc[UR6][R22.64] ;  /* 0x0000000616118981 */ /* 0x0002a2000c2e1900 */
[----:B------:R-:W-:-:S03]  /*0240*/  CS2R R2, SRZ ;  /* 0x0000000000027805 */ /* 0x000fc6000001ff00 */
[----:B------:R-:W-:-:S05]  /*0250*/  IMAD R24, R24, 0x10, R9 ;  /* 0x0000001018187824 */ /* 0x000fca00078e0209 */
[----:B------:R-:W-:-:S05]  /*0260*/  LEA R25, R7, R24, 0x6 ;  /* 0x0000001807197211 */ /* 0x000fca00078e30ff */
[----:B----4-:R-:W-:Y:S01]  /*0270*/  IMAD.WIDE R20, R25, 0x4, R14 ;  /* 0x0000000419147825 */ /* 0x010fe200078e020e */
[----:B-1----:R-:W-:-:S04]  /*0280*/  LEA R23, R6, R9, 0x4 ;  /* 0x0000000906177211 */ /* 0x002fc800078e20ff */
[----:B------:R3:W4:Y:S01]  /*0290*/  @!P0 LDG.E.EL.64 R2, desc[UR6][R20.64] ;  /* 0x0000000614028981 */ /* 0x000722000c2e1b00 */
[----:B------:R-:W-:Y:S01]  /*02a0*/  CS2R R6, SRZ ;  /* 0x0000000000067805 */ /* 0x000fe2000001ff00 */
[----:B------:R-:W-:Y:S01]  /*02b0*/  IMAD.WIDE R18, R23, 0x4, R14 ;  /* 0x0000000417127825 */ /* 0x000fe200078e020e */
[----:B------:R-:W-:-:S03]  /*02c0*/  CS2R R8, SRZ ;  /* 0x0000000000087805 */ /* 0x000fc6000001ff00 */
[--C-:B-----5:R-:W-:Y:S01]  /*02d0*/  IMAD.WIDE R14, R23, 0x4, R4.reuse ;  /* 0x00000004170e7825 */ /* 0x120fe200078e0204 */
[----:B------:R-:W5:Y:S03]  /*02e0*/  @!P0 LDG.E.EL.64 R6, desc[UR6][R18.64] ;  /* 0x0000000612068981 */ /* 0x000f66000c2e1b00 */
[----:B------:R-:W-:Y:S01]  /*02f0*/  IMAD.WIDE R22, R25, 0x4, R4 ;  /* 0x0000000419167825 */ /* 0x000fe200078e0204 */
[----:B------:R-:W-:Y:S01]  /*0300*/  CS2R R4, SRZ ;  /* 0x0000000000047805 */ /* 0x000fe2000001ff00 */
[----:B------:R-:W5:Y:S05]  /*0310*/  @!P0 LDG.E.EL.64 R8, desc[UR6][R14.64] ;  /* 0x000000060e088981 */ /* 0x000f6a000c2e1b00 */
[----:B------:R-:W5:Y:S01]  /*0320*/  @!P0 LDG.E.EL.64 R4, desc[UR6][R22.64] ;  /* 0x0000000616048981 */ /* 0x000f62000c2e1b00 */
[----:B------:R-:W1:Y:S01]  /*0330*/  S2UR UR5, SR_CgaCtaId ;  /* 0x00000000000579c3 */ /* 0x000e620000008800 */
[----:B------:R-:W-:-:S02]  /*0340*/  UMOV UR4, 0x400 ;  /* 0x0000040000047882 */ /* 0x000fc40000000000 */
[----:B-1----:R-:W-:-:S06]  /*0350*/  UPRMT UR4, UR5, 0x654, UR4 ;  /* 0x0000065405047896 */ /* 0x002fcc0008000004 */
[----:B------:R-:W-:Y:S01]  /*0360*/  LEA R11, R11, UR4, 0x2 ;  /* 0x000000040b0b7c11 */ /* 0x000fe2000f8e10ff */
[----:B---3--:R-:W1:Y:S08]  /*0370*/  MUFU.SQRT R20, R10 ;  /* 0x0000000a00147308 */ /* 0x008e700000002000 */
[----:B------:R-:W3:Y:S01]  /*0380*/  MUFU.SQRT R12, R12 ;  /* 0x0000000c000c7308 */ /* 0x000ee20000002000 */
[----:B-1----:R-:W-:-:S07]  /*0390*/  FSETP.GT.AND P1, PT, R20, 9.9999999600419720025e-13, PT ;  /* 0x2b8cbccc1400780b */ /* 0x002fce0003f24000 */
[----:B------:R-:W1:Y:S01]  /*03a0*/  MUFU.SQRT R16, R16 ;  /* 0x0000001000107308 */ /* 0x000e620000002000 */
[----:B------:R-:W-:Y:S02]  /*03b0*/  FSETP.NAN.AND P2, PT, R20, R20, PT ;  /* 0x000000141400720b */ /* 0x000fe40003f48000 */
[----:B---3--:R-:W-:-:S05]  /*03c0*/  FSETP.GT.AND P3, PT, R12, 9.9999999600419720025e-13, PT ;  /* 0x2b8cbccc0c00780b */ /* 0x008fca0003f64000 */
[----:B--2---:R-:W2:Y:S01]  /*03d0*/  MUFU.SQRT R17, R17 ;  /* 0x0000001100117308 */ /* 0x004ea20000002000 */
[----:B------:R-:W-:Y:S02]  /*03e0*/  FSETP.NAN.AND P6, PT, R12, R12, PT ;  /* 0x0000000c0c00720b */ /* 0x000fe40003fc8000 */
[----:B------:R-:W-:Y:S02]  /*03f0*/  @!P1 FSEL R20, R20, 9.9999999600419720025e-13, P2 ;  /* 0x2b8cbccc14149808 */ /* 0x000fe40001000000 */
[----:B-1----:R-:W-:Y:S02]  /*0400*/  FSETP.GT.AND P5, PT, R16, 9.9999999600419720025e-13, PT ;  /* 0x2b8cbccc1000780b */ /* 0x002fe40003fa4000 */
[C---:B------:R-:W-:Y:S02]  /*0410*/  FSETP.GT.AND P1, PT, R20.reuse, 8.50705917302346158658e+37, PT ;  /* 0x7e8000001400780b */ /* 0x040fe40003f24000 */
[----:B------:R-:W-:Y:S02]  /*0420*/  FSETP.GEU.AND P2, PT, R20, 1.175494350822287508e-38, PT ;  /* 0x008000001400780b */ /* 0x000fe40003f4e000 */
[----:B------:R-:W-:-:S02]  /*0430*/  @!P3 FSEL R12, R12, 9.9999999600419720025e-13, P6 ;  /* 0x2b8cbccc0c0cb808 */ /* 0x000fc40003000000 */
[----:B------:R-:W-:Y:S02]  /*0440*/  FSETP.NAN.AND P3, PT, R16, R16, PT ;  /* 0x000000101000720b */ /* 0x000fe40003f68000 */
[----:B------:R-:W-:Y:S02]  /*0450*/  FSETP.GEU.AND P6, PT, R12, 1.175494350822287508e-38, PT ;  /* 0x008000000c00780b */ /* 0x000fe40003fce000 */
[----:B----4-:R-:W-:Y:S02]  /*0460*/  SEL R2, R2, RZ, !P0 ;  /* 0x000000ff02027207 */ /* 0x010fe40004000000 */
[----:B------:R-:W-:Y:S01]  /*0470*/  @!P5 FSEL R16, R16, 9.9999999600419720025e-13, P3 ;  /* 0x2b8cbccc1010d808 */ /* 0x000fe20001800000 */
[----:B------:R-:W-:Y:S01]  /*0480*/  @P1 FMUL R20, R20, 0.25 ;  /* 0x3e80000014141820 */ /* 0x000fe20000400000 */
[----:B------:R-:W-:Y:S01]  /*0490*/  FSETP.GT.AND P3, PT, R12, 8.50705917302346158658e+37, PT ;  /* 0x7e8000000c00780b */ /* 0x000fe20003f64000 */
[----:B------:R-:W-:Y:S01]  /*04a0*/  @P1 FMUL R2, R2, 0.25 ;  /* 0x3e80000002021820 */ /* 0x000fe20000400000 */
[C---:B--2---:R-:W-:Y:S01]  /*04b0*/  FSETP.GT.AND P4, PT, R17.reuse, 9.9999999600419720025e-13, PT ;  /* 0x2b8cbccc1100780b */ /* 0x044fe20003f84000 */
[----:B------:R-:W-:Y:S01]  /*04c0*/  @!P2 FMUL R20, R20, 16777216 ;  /* 0x4b8000001414a820 */ /* 0x000fe20000400000 */
[----:B------:R-:W-:Y:S01]  /*04d0*/  FSETP.NAN.AND P5, PT, R17, R17, PT ;  /* 0x000000111100720b */ /* 0x000fe20003fa8000 */
[----:B------:R-:W-:Y:S01]  /*04e0*/  @!P2 FMUL R2, R2, 16777216 ;  /* 0x4b8000000202a820 */ /* 0x000fe20000400000 */
[----:B------:R-:W-:-:S02]  /*04f0*/  SEL R3, R3, RZ, !P0 ;  /* 0x000000ff03037207 */ /* 0x000fc40004000000 */
[----:B-----5:R-:W-:Y:S01]  /*0500*/  SEL R7, R7, RZ, !P0 ;  /* 0x000000ff07077207 */ /* 0x020fe20004000000 */
[----:B------:R-:W1:Y:S01]  /*0510*/  MUFU.RCP R20, R20 ;  /* 0x0000001400147308 */ /* 0x000e620000001000 */
[----:B------:R-:W-:Y:S01]  /*0520*/  SEL R9, R9, RZ, !P0 ;  /* 0x000000ff09097207 */ /* 0x000fe20004000000 */
[----:B------:R-:W-:Y:S01]  /*0530*/  @P1 FMUL R3, R3, 0.25 ;  /* 0x3e80000003031820 */ /* 0x000fe20000400000 */
[----:B------:R-:W-:Y:S01]  /*0540*/  SEL R5, R5, RZ, !P0 ;  /* 0x000000ff05057207 */ /* 0x000fe20004000000 */
[----:B------:R-:W-:Y:S01]  /*0550*/  @P3 FMUL R12, R12, 0.25 ;  /* 0x3e8000000c0c3820 */ /* 0x000fe20000400000 */
[----:B------:R-:W-:Y:S01]  /*0560*/  @P3 FMUL R7, R7, 0.25 ;  /* 0x3e80000007073820 */ /* 0x000fe20000400000 */
[----:B------:R-:W-:Y:S01]  /*0570*/  @!P4 FSEL R17, R17, 9.9999999600419720025e-13, P5 ;  /* 0x2b8cbccc1111c808 */ /* 0x000fe20002800000 */
[----:B------:R-:W-:Y:S01]  /*0580*/  @!P2 FMUL R3, R3, 16777216 ;  /* 0x4b8000000303a820 */ /* 0x000fe20000400000 */
[----:B------:R-:W-:Y:S01]  /*0590*/  @!P6 FMUL R12, R12, 16777216 ;  /* 0x4b8000000c0ce820 */ /* 0x000fe20000400000 */
[----:B------:R-:W-:Y:S01]  /*05a0*/  FSETP.GT.AND P5, PT, R16, 8.50705917302346158658e+37, PT ;  /* 0x7e8000001000780b */ /* 0x000fe20003fa4000 */
[----:B------:R-:W-:Y:S01]  /*05b0*/  @!P6 FMUL R7, R7, 16777216 ;  /* 0x4b8000000707e820 */ /* 0x000fe20000400000 */
[----:B------:R-:W-:-:S02]  /*05c0*/  FSETP.GT.AND P1, PT, R17, 8.50705917302346158658e+37, PT ;  /* 0x7e8000001100780b */ /* 0x000fc40003f24000 */
[----:B------:R-:W-:Y:S01]  /*05d0*/  FSETP.GEU.AND P4, PT, R16, 1.175494350822287508e-38, PT ;  /* 0x008000001000780b */ /* 0x000fe20003f8e000 */
[----:B------:R-:W2:Y:S01]  /*05e0*/  MUFU.RCP R12, R12 ;  /* 0x0000000c000c7308 */ /* 0x000ea20000001000 */
[----:B-1----:R-:W-:Y:S01]  /*05f0*/  FMUL R15, R20, R2 ;  /* 0x00000002140f7220 */ /* 0x002fe20000400000 */
[----:B------:R-:W-:Y:S01]  /*0600*/  SEL R2, R6, RZ, !P0 ;  /* 0x000000ff06027207 */ /* 0x000fe20004000000 */
[----:B------:R-:W-:Y:S01]  /*0610*/  FMUL R3, R20, R3 ;  /* 0x0000000314037220 */ /* 0x000fe20000400000 */
[C---:B------:R-:W-:Y:S02]  /*0620*/  FSETP.GEU.AND P2, PT, R17.reuse, 1.175494350822287508e-38, PT ;  /* 0x008000001100780b */ /* 0x040fe40003f4e000 */
[----:B------:R-:W-:Y:S01]  /*0630*/  SEL R8, R8, RZ, !P0 ;  /* 0x000000ff08087207 */ /* 0x000fe20004000000 */
[----:B------:R-:W-:Y:S01]  /*0640*/  @P3 FMUL R2, R2, 0.25 ;  /* 0x3e80000002023820 */ /* 0x000fe20000400000 */
[----:B------:R-:W-:Y:S01]  /*0650*/  @P5 FMUL R16, R16, 0.25 ;  /* 0x3e80000010105820 */ /* 0x000fe20000400000 */
[----:B------:R-:W-:Y:S01]  /*0660*/  SEL R4, R4, RZ, !P0 ;  /* 0x000000ff04047207 */ /* 0x000fe20004000000 */
[----:B------:R-:W-:Y:S01]  /*0670*/  @P1 FMUL R17, R17, 0.25 ;  /* 0x3e80000011111820 */ /* 0x000fe20000400000 */
[----:B------:R-:W-:Y:S01]  /*0680*/  @!P6 FMUL R2, R2, 16777216 ;  /* 0x4b8000000202e820 */ /* 0x000fe20000400000 */
[----:B------:R-:W-:Y:S01]  /*0690*/  @!P4 FMUL R16, R16, 16777216 ;  /* 0x4b8000001010c820 */ /* 0x000fe20000400000 */
[----:B------:R-:W-:Y:S01]  /*06a0*/  @P5 FMUL R9, R9, 0.25 ;  /* 0x3e80000009095820 */ /* 0x000fe20000400000 */
[----:B------:R-:W-:Y:S01]  /*06b0*/  @P1 FMUL R5, R5, 0.25 ;  /* 0x3e80000005051820 */ /* 0x000fe20000400000 */
[C---:B--2---:R-:W-:Y:S01]  /*06c0*/  FMUL R2, R12.reuse, R2 ;  /* 0x000000020c027220 */ /* 0x044fe20000400000 */
[----:B------:R-:W-:Y:S01]  /*06d0*/  FMUL R12, R12, R7 ;  /* 0x000000070c0c7220 */ /* 0x000fe20000400000 */
[----:B------:R-:W-:Y:S01]  /*06e0*/  @!P2 FMUL R17, R17, 16777216 ;  /* 0x4b8000001111a820 */ /* 0x000fe20000400000 */
[----:B------:R-:W1:Y:S01]  /*06f0*/  MUFU.RCP R16, R16 ;  /* 0x0000001000107308 */ /* 0x000e620000001000 */
[----:B------:R-:W-:Y:S01]  /*0700*/  @P5 FMUL R8, R8, 0.25 ;  /* 0x3e80000008085820 */ /* 0x000fe20000400000 */
[----:B------:R-:W-:Y:S01]  /*0710*/  FMUL R6, R3, R12 ;  /* 0x0000000c03067220 */ /* 0x000fe20000400000 */
[----:B------:R-:W-:Y:S01]  /*0720*/  @P1 FMUL R4, R4, 0.25 ;  /* 0x3e80000004041820 */ /* 0x000fe20000400000 */
[----:B------:R-:W-:Y:S01]  /*0730*/  @!P4 FMUL R9, R9, 16777216 ;  /* 0x4b8000000909c820 */ /* 0x000fe20000400000 */
[----:B------:R-:W-:Y:S01]  /*0740*/  @!P2 FMUL R5, R5, 16777216 ;  /* 0x4b8000000505a820 */ /* 0x000fe20000400000 */
[----:B------:R-:W-:Y:S01]  /*0750*/  FFMA R6, R15, R2, R6 ;  /* 0x000000020f067223 */ /* 0x000fe20000000006 */
[----:B------:R-:W-:Y:S01]  /*0760*/  @!P4 FMUL R8, R8, 16777216 ;  /* 0x4b8000000808c820 */ /* 0x000fe20000400000 */
[----:B------:R-:W2:Y:S01]  /*0770*/  MUFU.RCP R17, R17 ;  /* 0x0000001100117308 */ /* 0x000ea20000001000 */
[----:B------:R-:W-:-:S02]  /*0780*/  @!P2 FMUL R4, R4, 16777216 ;  /* 0x4b8000000404a820 */ /* 0x000fc40000400000 */
[----:B------:R-:W-:Y:S01]  /*0790*/  FSEL R6, R6, RZ, !P0 ;  /* 0x000000ff06067208 */ /* 0x000fe20004000000 */
[----:B-1----:R-:W-:-:S04]  /*07a0*/  FMUL R10, R16, R9 ;  /* 0x00000009100a7220 */ /* 0x002fc80000400000 */
[----:B------:R-:W1:Y:S01]  /*07b0*/  SHFL.BFLY PT, R3, R6, 0x4, 0x1f ;  /* 0x0c801f0006037f89 */ /* 0x000e6200000e0000 */
[----:B------:R-:W-:Y:S01]  /*07c0*/  FMUL R8, R16, R8 ;  /* 0x0000000810087220 */ /* 0x000fe20000400000 */
[C---:B--2---:R-:W-:Y:S01]  /*07d0*/  FMUL R5, R17.reuse, R5 ;  /* 0x0000000511057220 */ /* 0x044fe20000400000 */
[----:B------:R-:W-:-:S03]  /*07e0*/  FMUL R17, R17, R4 ;  /* 0x0000000411117220 */ /* 0x000fc60000400000 */
[----:B------:R-:W-:Y:S01]  /*07f0*/  FMUL R10, R5, R10 ;  /* 0x0000000a050a7220 */ /* 0x000fe20000400000 */
[----:B------:R-:W-:-:S03]  /*0800*/  FMUL R5, R12, R5 ;  /* 0x000000050c057220 */ /* 0x000fc60000400000 */
[----:B------:R-:W-:Y:S01]  /*0810*/  FFMA R8, R17, R8, R10 ;  /* 0x0000000811087223 */ /* 0x000fe2000000000a */
[----:B------:R-:W-:Y:S01]  /*0820*/  FFMA R5, R2, R17, R5 ;  /* 0x0000001102057223 */ /* 0x000fe20000000005 */
[----:B------:R-:W-:-:S03]  /*0830*/  LOP3.LUT R2, R13, 0x7, RZ, 0xc0, !PT ;  /* 0x000000070d027812 */ /* 0x000fc600078ec0ff */
[----:B------:R-:W-:Y:S02]  /*0840*/  FSEL R8, R8, RZ, !P0 ;  /* 0x000000ff08087208 */ /* 0x000fe40004000000 */
[----:B------:R-:W-:Y:S01]  /*0850*/  FSEL R12, R5, RZ, !P0 ;  /* 0x000000ff050c7208 */ /* 0x000fe20004000000 */
[----:B-1----:R-:W-:Y:S02]  /*0860*/  FADD R3, R6, R3 ;  /* 0x0000000306037221 */ /* 0x002fe40000000000 */
[----:B------:R-:W1:Y:S01]  /*0870*/  SHFL.BFLY PT, R7, R8, 0x4, 0x1f ;  /* 0x0c801f0008077f89 */ /* 0x000e6200000e0000 */
[----:B------:R-:W-:Y:S02]  /*0880*/  LOP3.LUT P0, RZ, R13, 0x38, RZ, 0xc0, !PT ;  /* 0x000000380dff7812 */ /* 0x000fe4000780c0ff */
[----:B------:R-:W-:Y:S01]  /*0890*/  LOP3.LUT R13, R0, 0x7, R13, 0xf8, !PT ;  /* 0x00000007000d7812 */ /* 0x000fe200078ef80d */
[----:B------:R-:W2:Y:S03]  /*08a0*/  SHFL.BFLY PT, R4, R3, 0x2, 0x1f ;  /* 0x0c401f0003047f89 */ /* 0x000ea600000e0000 */
[----:B------:R-:W-:Y:S01]  /*08b0*/  ISETP.LT.AND P0, PT, R13, 0x40, !P0 ;  /* 0x000000400d00780c */ /* 0x000fe20004701270 */
[----:B------:R-:W3:Y:S01]  /*08c0*/  SHFL.BFLY PT, R15, R12, 0x4, 0x1f ;  /* 0x0c801f000c0f7f89 */ /* 0x000ee200000e0000 */
[----:B-1----:R-:W-:Y:S01]  /*08d0*/  FADD R7, R8, R7 ;  /* 0x0000000708077221 */ /* 0x002fe20000000000 */
[----:B--2---:R-:W-:-:S04]  /*08e0*/  FADD R4, R3, R4 ;  /* 0x0000000403047221 */ /* 0x004fc80000000000 */
[----:B------:R-:W1:Y:S01]  /*08f0*/  SHFL.BFLY PT, R10, R7, 0x2, 0x1f ;  /* 0x0c401f00070a7f89 */ /* 0x000e6200000e0000 */
[----:B---3--:R-:W-:-:S03]  /*0900*/  FADD R3, R12, R15 ;  /* 0x0000000f0c037221 */ /* 0x008fc60000000000 */
[----:B------:R-:W2:Y:S04]  /*0910*/  SHFL.BFLY PT, R5, R4, 0x1, 0x1f ;  /* 0x0c201f0004057f89 */ /* 0x000ea800000e0000 */
[----:B------:R-:W3:Y:S01]  /*0920*/  SHFL.BFLY PT, R14, R3, 0x2, 0x1f ;  /* 0x0c401f00030e7f89 */ /* 0x000ee200000e0000 */
[----:B-1----:R-:W-:Y:S01]  /*0930*/  FADD R10, R7, R10 ;  /* 0x0000000a070a7221 */ /* 0x002fe20000000000 */
[----:B------:R-:W-:Y:S01]  /*0940*/  LEA R7, R2, UR4, 0x2 ;  /* 0x0000000402077c11 */ /* 0x000fe2000f8e10ff */
[----:B--2---:R-:W-:-:S03]  /*0950*/  FADD R6, R4, R5 ;  /* 0x0000000504067221 */ /* 0x004fc60000000000 */
[----:B------:R-:W1:Y:S01]  /*0960*/  SHFL.BFLY PT, R9, R10, 0x1, 0x1f ;  /* 0x0c201f000a097f89 */ /* 0x000e6200000e0000 */
[----:B------:R-:W2:Y:S01]  /*0970*/  LDC.64 R4, c[0x0][0x238] ;  /* 0x00008e00ff047b82 */ /* 0x000ea20000000a00 */
[----:B---3--:R-:W-:Y:S02]  /*0980*/  FADD R14, R3, R14 ;  /* 0x0000000e030e7221 */ /* 0x008fe40000000000 */
[----:B------:R-:W-:Y:S04]  /*0990*/  STS [R11], R6 ;  /* 0x000000060b007388 */ /* 0x000fe80000000800 */
[----:B------:R-:W3:Y:S01]  /*09a0*/  SHFL.BFLY PT, R17, R14, 0x1, 0x1f ;  /* 0x0c201f000e117f89 */ /* 0x000ee200000e0000 */
[----:B------:R-:W4:Y:S01]  /*09b0*/  LDC.64 R2, c[0x0][0x230] ;  /* 0x00008c00ff027b82 */ /* 0x000f220000000a00 */
[----:B-1----:R-:W-:-:S07]  /*09c0*/  FADD R8, R10, R9 ;  /* 0x000000090a087221 */ /* 0x002fce0000000000 */
[----:B------:R-:W-:Y:S01]  /*09d0*/  BAR.SYNC.DEFER_BLOCKING 0x0 ;  /* 0x0000000000007b1d */ /* 0x000fe20000010000 */
[----:B--2---:R-:W-:-:S04]  /*09e0*/  IMAD.WIDE R4, R13, 0x4, R4 ;  /* 0x000000040d047825 */ /* 0x004fc800078e0204 */
[----:B---3--:R-:W-:Y:S01]  /*09f0*/  FADD R0, R14, R17 ;  /* 0x000000110e007221 */ /* 0x008fe20000000000 */
[----:B----4-:R-:W-:Y:S01]  /*0a00*/  IMAD.WIDE R2, R13, 0x4, R2 ;  /* 0x000000040d027825 */ /* 0x010fe200078e0202 */
[----:B------:R-:W1:Y:S01]  /*0a10*/  LDS R9, [R7] ;  /* 0x0000000007097984 */ /* 0x000e620000000800 */
[----:B------:R-:W-:Y:S06]  /*0a20*/  BAR.SYNC.DEFER_BLOCKING 0x0 ;  /* 0x0000000000007b1d */ /* 0x000fec0000010000 */
[----:B------:R-:W-:Y:S02]  /*0a30*/  STS [R11], R8 ;  /* 0x000000080b007388 */ /* 0x000fe40000000800 */
[----:B------:R-:W-:Y:S06]  /*0a40*/  BAR.SYNC.DEFER_BLOCKING 0x0 ;  /* 0x0000000000007b1d */ /* 0x000fec0000010000 */
[----:B------:R-:W2:Y:S02]  /*0a50*/  LDS R15, [R7] ;  /* 0x00000000070f7984 */ /* 0x000ea40000000800 */
[----:B------:R-:W-:Y:S06]  /*0a60*/  BAR.SYNC.DEFER_BLOCKING 0x0 ;  /* 0x0000000000007b1d */ /* 0x000fec0000010000 */
[----:B------:R3:W-:Y:S02]  /*0a70*/  STS [R11], R0 ;  /* 0x000000000b007388 */ /* 0x0007e40000000800 */
[----:B------:R-:W-:Y:S06]  /*0a80*/  BAR.SYNC.DEFER_BLOCKING 0x0 ;  /* 0x0000000000007b1d */ /* 0x000fec0000010000 */
[----:B-1----:R3:W-:Y:S04]  /*0a90*/  @P0 STG.E desc[UR6][R2.64], R9 ;  /* 0x0000000902000986 */ /* 0x0027e8000c101906 */
[----:B--2---:R3:W-:Y:S01]  /*0aa0*/  @P0 STG.E desc[UR6][R4.64], R15 ;  /* 0x0000000f04000986 */ /* 0x0047e2000c101906 */
[----:B------:R-:W-:Y:S05]  /*0ab0*/  @!P0 EXIT ;  /* 0x000000000000894d */ /* 0x000fea0003800000 */
[----:B------:R-:W0:Y:S01]  /*0ac0*/  LDS R7, [R7] ;  /* 0x0000000007077984 */ /* 0x000e220000000800 */
[----:B---3--:R-:W1:Y:S02]  /*0ad0*/  LDC.64 R2, c[0x0][0x240] ;  /* 0x00009000ff027b82 */ /* 0x008e640000000a00 */
[----:B-1----:R-:W-:-:S05]  /*0ae0*/  IMAD.WIDE R2, R13, 0x4, R2 ;  /* 0x000000040d027825 */ /* 0x002fca00078e0202 */
[----:B0-----:R-:W-:Y:S01]  /*0af0*/  STG.E desc[UR6][R2.64], R7 ;  /* 0x0000000702007986 */ /* 0x001fe2000c101906 */
[----:B------:R-:W-:Y:S05]  /*0b00*/  EXIT ;  /* 0x000000000000794d */ /* 0x000fea0003800000 */
.L_x_0:
[----:B------:R-:W-:-:S00]  /*0b10*/  BRA `(.L_x_0) ;  /* 0xfffffffc00fc7947 */ /* 0x000fc0000383ffff */
[----:B------:R-:W-:-:S00]  /*0b20*/  NOP ;  /* 0x0000000000007918 */ /* 0x000fc00000000000 */
        /* <DEDUP_REMOVED lines=13> */
.L_x_1:


//--------------------- .nv.global.init           --------------------------
	.section	.nv.global.init,"aw",@progbits
.nv.global.init:
	.type		_$_str,@object
	.size		_$_str,(_$_str_$_2 - _$_str)
_$_str:
        /*0000*/ 	.byte	0x5f, 0x5f, 0x43, 0x55, 0x44, 0x41, 0x5f, 0x46, 0x54, 0x5a, 0x00
	.type		_$_str_$_2,@object
	.size		_$_str_$_2,(.L_1 - _$_str_$_2)
_$_str_$_2:
        /*000b*/ 	.byte	0x5f, 0x5f, 0x43, 0x55, 0x44, 0x41, 0x5f, 0x50, 0x52, 0x45, 0x43, 0x5f, 0x53, 0x51, 0x52, 0x54
        /*001b*/ 	.byte	0x00
.L_1:


//--------------------- .nv.shared.triton_per_fused_mul_sum_1 --------------------------
	.section	.nv.shared.triton_per_fused_mul_sum_1,"aw",@nobits
	.sectionflags	@""
	.align	16
	.zero		1024


//--------------------- .nv.constant0.triton_per_fused_mul_sum_1 --------------------------
	.section	.nv.constant0.triton_per_fused_mul_sum_1,"a",@progbits
	.sectionflags	@""
	.align	4
.nv.constant0.triton_per_fused_mul_sum_1:
	.zero		592
